//
// Generated by NVIDIA NVVM Compiler
//
// Compiler Build ID: CL-36424714
// Cuda compilation tools, release 13.0, V13.0.88
// Based on NVVM 20.0.0
//

.version 9.0
.target sm_100
.address_size 64

	// .globl	_Z14vector_add_gpuPfS_S_i

.visible .entry _Z14vector_add_gpuPfS_S_i(
	.param .u64 .ptr .align 1 _Z14vector_add_gpuPfS_S_i_param_0,
	.param .u64 .ptr .align 1 _Z14vector_add_gpuPfS_S_i_param_1,
	.param .u64 .ptr .align 1 _Z14vector_add_gpuPfS_S_i_param_2,
	.param .u32 _Z14vector_add_gpuPfS_S_i_param_3
)
{
	.reg .pred 	%p<2>;
	.reg .b32 	%r<6>;
	.reg .b32 	%f<4>;
	.reg .b64 	%rd<11>;

	ld.param.u64 	%rd1, [_Z14vector_add_gpuPfS_S_i_param_0];
	ld.param.u64 	%rd2, [_Z14vector_add_gpuPfS_S_i_param_1];
	ld.param.u64 	%rd3, [_Z14vector_add_gpuPfS_S_i_param_2];
	ld.param.u32 	%r2, [_Z14vector_add_gpuPfS_S_i_param_3];
	mov.u32 	%r3, %ctaid.x;
	mov.u32 	%r4, %ntid.x;
	mov.u32 	%r5, %tid.x;
	mad.lo.s32 	%r1, %r3, %r4, %r5;
	setp.ge.s32 	%p1, %r1, %r2;
	@%p1 bra 	$L__BB0_2;
	cvta.to.global.u64 	%rd4, %rd1;
	cvta.to.global.u64 	%rd5, %rd2;
	cvta.to.global.u64 	%rd6, %rd3;
	mul.wide.s32 	%rd7, %r1, 4;
	add.s64 	%rd8, %rd4, %rd7;
	ld.global.f32 	%f1, [%rd8];
	add.s64 	%rd9, %rd5, %rd7;
	ld.global.f32 	%f2, [%rd9];
	add.f32 	%f3, %f1, %f2;
	add.s64 	%rd10, %rd6, %rd7;
	st.global.f32 	[%rd10], %f3;
$L__BB0_2:
	ret;

}
	// .globl	_Z17vector_add_gpu_3dPfS_S_i
.visible .entry _Z17vector_add_gpu_3dPfS_S_i(
	.param .u64 .ptr .align 1 _Z17vector_add_gpu_3dPfS_S_i_param_0,
	.param .u64 .ptr .align 1 _Z17vector_add_gpu_3dPfS_S_i_param_1,
	.param .u64 .ptr .align 1 _Z17vector_add_gpu_3dPfS_S_i_param_2,
	.param .u32 _Z17vector_add_gpu_3dPfS_S_i_param_3
)
{
	.reg .pred 	%p<2>;
	.reg .b32 	%r<12>;
	.reg .b32 	%f<4>;
	.reg .b64 	%rd<11>;

	ld.param.u64 	%rd1, [_Z17vector_add_gpu_3dPfS_S_i_param_0];
	ld.param.u64 	%rd2, [_Z17vector_add_gpu_3dPfS_S_i_param_1];
	ld.param.u64 	%rd3, [_Z17vector_add_gpu_3dPfS_S_i_param_2];
	ld.param.u32 	%r2, [_Z17vector_add_gpu_3dPfS_S_i_param_3];
	mov.u32 	%r3, %ctaid.x;
	mov.u32 	%r4, %nctaid.y;
	mov.u32 	%r5, %nctaid.z;
	mov.u32 	%r6, %ctaid.y;
	mov.u32 	%r7, %ctaid.z;
	mad.lo.s32 	%r8, %r3, %r4, %r6;
	mad.lo.s32 	%r9, %r8, %r5, %r7;
	mov.u32 	%r10, %ntid.x;
	mov.u32 	%r11, %tid.x;
	mad.lo.s32 	%r1, %r9, %r10, %r11;
	setp.ge.s32 	%p1, %r1, %r2;
	@%p1 bra 	$L__BB1_2;
	cvta.to.global.u64 	%rd4, %rd1;
	cvta.to.global.u64 	%rd5, %rd2;
	cvta.to.global.u64 	%rd6, %rd3;
	mul.wide.s32 	%rd7, %r1, 4;
	add.s64 	%rd8, %rd4, %rd7;
	ld.global.f32 	%f1, [%rd8];
	add.s64 	%rd9, %rd5, %rd7;
	ld.global.f32 	%f2, [%rd9];
	add.f32 	%f3, %f1, %f2;
	add.s64 	%rd10, %rd6, %rd7;
	st.global.f32 	[%rd10], %f3;
$L__BB1_2:
	ret;

}


// ===== COMPILED SASS (sm_100) =====

	.target	sm_100

	.elftype	@"ET_EXEC"


//--------------------- .note.nv.tkinfo           --------------------------
	.section	.note.nv.tkinfo,"",@"SHT_NOTE"
	.sectionflags	@"SHF_NOTE_NV_TKINFO"
	.tkinfo
        /*0018*/ 	.word	0x00000002
        /*0030*/ 	.string	""
        /*0030*/ 	.string	"ptxas"
        /*0030*/ 	.string	"Cuda compilation tools, release 13.0, V13.0.88"
        /*0030*/ 	.string	"Build cuda_13.0.r13.0/compiler.36424714_0"
        /*0030*/ 	.string	"-arch sm_100 -m 64 "



//--------------------- .note.nv.cuinfo           --------------------------
	.section	.note.nv.cuinfo,"",@"SHT_NOTE"
	.sectionflags	@"SHF_NOTE_NV_CUINFO"
        /*0018*/ 	.short	0x0002
        /*001a*/ 	.short	0x0064
        /*001c*/ 	.short	0x0082
	.zero		2


//--------------------- .nv.info                  --------------------------
	.section	.nv.info,"",@"SHT_CUDA_INFO"
	.align	4


	//----- nvinfo : EIATTR_REGCOUNT
	.align		4
        /*0000*/ 	.byte	0x04, 0x2f
        /*0002*/ 	.short	(.L_1 - .L_0)
	.align		4
.L_0:
        /*0004*/ 	.word	index@(_Z14vector_add_gpuPfS_S_i)
        /*0008*/ 	.word	0x0000000c


	//----- nvinfo : EIATTR_FRAME_SIZE
	.align		4
.L_1:
        /*000c*/ 	.byte	0x04, 0x11
        /*000e*/ 	.short	(.L_3 - .L_2)
	.align		4
.L_2:
        /*0010*/ 	.word	index@(_Z14vector_add_gpuPfS_S_i)
        /*0014*/ 	.word	0x00000000


	//----- nvinfo : EIATTR_REGCOUNT
	.align		4
.L_3:
        /*0018*/ 	.byte	0x04, 0x2f
        /*001a*/ 	.short	(.L_5 - .L_4)
	.align		4
.L_4:
        /*001c*/ 	.word	index@(_Z17vector_add_gpu_3dPfS_S_i)
        /*0020*/ 	.word	0x0000000c


	//----- nvinfo : EIATTR_FRAME_SIZE
	.align		4
.L_5:
        /*0024*/ 	.byte	0x04, 0x11
        /*0026*/ 	.short	(.L_7 - .L_6)
	.align		4
.L_6:
        /*0028*/ 	.word	index@(_Z17vector_add_gpu_3dPfS_S_i)
        /*002c*/ 	.word	0x00000000


	//----- nvinfo : EIATTR_MIN_STACK_SIZE
	.align		4
.L_7:
        /*0030*/ 	.byte	0x04, 0x12
        /*0032*/ 	.short	(.L_9 - .L_8)
	.align		4
.L_8:
        /*0034*/ 	.word	index@(_Z17vector_add_gpu_3dPfS_S_i)
        /*0038*/ 	.word	0x00000000


	//----- nvinfo : EIATTR_MIN_STACK_SIZE
	.align		4
.L_9:
        /*003c*/ 	.byte	0x04, 0x12
        /*003e*/ 	.short	(.L_11 - .L_10)
	.align		4
.L_10:
        /*0040*/ 	.word	index@(_Z14vector_add_gpuPfS_S_i)
        /*0044*/ 	.word	0x00000000
.L_11:


//--------------------- .nv.compat                --------------------------
	.section	.nv.compat,"",@"SHT_CUDA_COMPAT_INFO"
	.align	4
        /*0000*/ 	.byte	0x02, 0x09, 0x00, 0x00, 0x02, 0x02, 0x01, 0x00, 0x02, 0x05, 0x05, 0x00, 0x03, 0x07, 0x01, 0x01
        /*0010*/ 	.byte	0x02, 0x03, 0x00, 0x00, 0x02, 0x06, 0x01, 0x00, 0x04, 0x0b, 0x08, 0x00, 0x09, 0x00, 0x00, 0x00
        /*0020*/ 	.byte	0x00, 0x00, 0x00, 0x00


//--------------------- .nv.info._Z17vector_add_gpu_3dPfS_S_i --------------------------
	.section	.nv.info._Z17vector_add_gpu_3dPfS_S_i,"",@"SHT_CUDA_INFO"
	.sectionflags	@""
	.align	4


	//----- nvinfo : EIATTR_CUDA_API_VERSION
	.align		4
        /*0000*/ 	.byte	0x04, 0x37
        /*0002*/ 	.short	(.L_13 - .L_12)
.L_12:
        /*0004*/ 	.word	0x00000082


	//----- nvinfo : EIATTR_KPARAM_INFO
	.align		4
.L_13:
        /*0008*/ 	.byte	0x04, 0x17
        /*000a*/ 	.short	(.L_15 - .L_14)
.L_14:
        /*000c*/ 	.word	0x00000000
        /*0010*/ 	.short	0x0003
        /*0012*/ 	.short	0x0018
        /*0014*/ 	.byte	0x00, 0xf0, 0x11, 0x00


	//----- nvinfo : EIATTR_KPARAM_INFO
	.align		4
.L_15:
        /*0018*/ 	.byte	0x04, 0x17
        /*001a*/ 	.short	(.L_17 - .L_16)
.L_16:
        /*001c*/ 	.word	0x00000000
        /*0020*/ 	.short	0x0002
        /*0022*/ 	.short	0x0010
        /*0024*/ 	.byte	0x00, 0xf5, 0x21, 0x00


	//----- nvinfo : EIATTR_KPARAM_INFO
	.align		4
.L_17:
        /*0028*/ 	.byte	0x04, 0x17
        /*002a*/ 	.short	(.L_19 - .L_18)
.L_18:
        /*002c*/ 	.word	0x00000000
        /*0030*/ 	.short	0x0001
        /*0032*/ 	.short	0x0008
        /*0034*/ 	.byte	0x00, 0xf5, 0x21, 0x00


	//----- nvinfo : EIATTR_KPARAM_INFO
	.align		4
.L_19:
        /*0038*/ 	.byte	0x04, 0x17
        /*003a*/ 	.short	(.L_21 - .L_20)
.L_20:
        /*003c*/ 	.word	0x00000000
        /*0040*/ 	.short	0x0000
        /*0042*/ 	.short	0x0000
        /*0044*/ 	.byte	0x00, 0xf5, 0x21, 0x00


	//----- nvinfo : EIATTR_SPARSE_MMA_MASK
	.align		4
.L_21:
        /*0048*/ 	.byte	0x03, 0x50
        /*004a*/ 	.short	0x0000


	//----- nvinfo : EIATTR_MAXREG_COUNT
	.align		4
        /*004c*/ 	.byte	0x03, 0x1b
        /*004e*/ 	.short	0x00ff


	//----- nvinfo : EIATTR_MERCURY_ISA_VERSION
	.align		4
        /*0050*/ 	.byte	0x03, 0x5f
        /*0052*/ 	.short	0x0101


	//----- nvinfo : EIATTR_VRC_CTA_INIT_COUNT
	.align		4
        /*0054*/ 	.byte	0x02, 0x4a
	.zero		1
	.zero		1


	//----- nvinfo : EIATTR_EXIT_INSTR_OFFSETS
	.align		4
        /*0058*/ 	.byte	0x04, 0x1c
        /*005a*/ 	.short	(.L_23 - .L_22)


	//   ....[0]....
.L_22:
        /*005c*/ 	.word	0x000000d0


	//   ....[1]....
        /*0060*/ 	.word	0x00000190


	//----- nvinfo : EIATTR_CBANK_PARAM_SIZE
	.align		4
.L_23:
        /*0064*/ 	.byte	0x03, 0x19
        /*0066*/ 	.short	0x001c


	//----- nvinfo : EIATTR_PARAM_CBANK
	.align		4
        /*0068*/ 	.byte	0x04, 0x0a
        /*006a*/ 	.short	(.L_25 - .L_24)
	.align		4
.L_24:
        /*006c*/ 	.word	index@(.nv.constant0._Z17vector_add_gpu_3dPfS_S_i)
        /*0070*/ 	.short	0x0380
        /*0072*/ 	.short	0x001c


	//----- nvinfo : EIATTR_SW_WAR
	.align		4
.L_25:
        /*0074*/ 	.byte	0x04, 0x36
        /*0076*/ 	.short	(.L_27 - .L_26)
.L_26:
        /*0078*/ 	.word	0x00000008
.L_27:


//--------------------- .nv.info._Z14vector_add_gpuPfS_S_i --------------------------
	.section	.nv.info._Z14vector_add_gpuPfS_S_i,"",@"SHT_CUDA_INFO"
	.sectionflags	@""
	.align	4


	//----- nvinfo : EIATTR_CUDA_API_VERSION
	.align		4
        /*0000*/ 	.byte	0x04, 0x37
        /*0002*/ 	.short	(.L_29 - .L_28)
.L_28:
        /*0004*/ 	.word	0x00000082


	//----- nvinfo : EIATTR_KPARAM_INFO
	.align		4
.L_29:
        /*0008*/ 	.byte	0x04, 0x17
        /*000a*/ 	.short	(.L_31 - .L_30)
.L_30:
        /*000c*/ 	.word	0x00000000
        /*0010*/ 	.short	0x0003
        /*0012*/ 	.short	0x0018
        /*0014*/ 	.byte	0x00, 0xf0, 0x11, 0x00


	//----- nvinfo : EIATTR_KPARAM_INFO
	.align		4
.L_31:
        /*0018*/ 	.byte	0x04, 0x17
        /*001a*/ 	.short	(.L_33 - .L_32)
.L_32:
        /*001c*/ 	.word	0x00000000
        /*0020*/ 	.short	0x0002
        /*0022*/ 	.short	0x0010
        /*0024*/ 	.byte	0x00, 0xf5, 0x21, 0x00


	//----- nvinfo : EIATTR_KPARAM_INFO
	.align		4
.L_33:
        /*0028*/ 	.byte	0x04, 0x17
        /*002a*/ 	.short	(.L_35 - .L_34)
.L_34:
        /*002c*/ 	.word	0x00000000
        /*0030*/ 	.short	0x0001
        /*0032*/ 	.short	0x0008
        /*0034*/ 	.byte	0x00, 0xf5, 0x21, 0x00


	//----- nvinfo : EIATTR_KPARAM_INFO
	.align		4
.L_35:
        /*0038*/ 	.byte	0x04, 0x17
        /*003a*/ 	.short	(.L_37 - .L_36)
.L_36:
        /*003c*/ 	.word	0x00000000
        /*0040*/ 	.short	0x0000
        /*0042*/ 	.short	0x0000
        /*0044*/ 	.byte	0x00, 0xf5, 0x21, 0x00


	//----- nvinfo : EIATTR_SPARSE_MMA_MASK
	.align		4
.L_37:
        /*0048*/ 	.byte	0x03, 0x50
        /*004a*/ 	.short	0x0000


	//----- nvinfo : EIATTR_MAXREG_COUNT
	.align		4
        /*004c*/ 	.byte	0x03, 0x1b
        /*004e*/ 	.short	0x00ff


	//----- nvinfo : EIATTR_MERCURY_ISA_VERSION
	.align		4
        /*0050*/ 	.byte	0x03, 0x5f
        /*0052*/ 	.short	0x0101


	//----- nvinfo : EIATTR_VRC_CTA_INIT_COUNT
	.align		4
        /*0054*/ 	.byte	0x02, 0x4a
	.zero		1
	.zero		1


	//----- nvinfo : EIATTR_EXIT_INSTR_OFFSETS
	.align		4
        /*0058*/ 	.byte	0x04, 0x1c
        /*005a*/ 	.short	(.L_39 - .L_38)


	//   ....[0]....
.L_38:
        /*005c*/ 	.word	0x00000070


	//   ....[1]....
        /*0060*/ 	.word	0x00000130


	//----- nvinfo : EIATTR_CBANK_PARAM_SIZE
	.align		4
.L_39:
        /*0064*/ 	.byte	0x03, 0x19
        /*0066*/ 	.short	0x001c


	//----- nvinfo : EIATTR_PARAM_CBANK
	.align		4
        /*0068*/ 	.byte	0x04, 0x0a
        /*006a*/ 	.short	(.L_41 - .L_40)
	.align		4
.L_40:
        /*006c*/ 	.word	index@(.nv.constant0._Z14vector_add_gpuPfS_S_i)
        /*0070*/ 	.short	0x0380
        /*0072*/ 	.short	0x001c


	//----- nvinfo : EIATTR_SW_WAR
	.align		4
.L_41:
        /*0074*/ 	.byte	0x04, 0x36
        /*0076*/ 	.short	(.L_43 - .L_42)
.L_42:
        /*0078*/ 	.word	0x00000008
.L_43:


//--------------------- .nv.callgraph             --------------------------
	.section	.nv.callgraph,"",@"SHT_CUDA_CALLGRAPH"
	.align	4
	.sectionentsize	8
	.align		4
        /*0000*/ 	.word	0x00000000
	.align		4
        /*0004*/ 	.word	0xffffffff
	.align		4
        /*0008*/ 	.word	0x00000000
	.align		4
        /*000c*/ 	.word	0xfffffffe
	.align		4
        /*0010*/ 	.word	0x00000000
	.align		4
        /*0014*/ 	.word	0xfffffffd
	.align		4
        /*0018*/ 	.word	0x00000000
	.align		4
        /*001c*/ 	.word	0xfffffffc


//--------------------- .text._Z17vector_add_gpu_3dPfS_S_i --------------------------
	.section	.text._Z17vector_add_gpu_3dPfS_S_i,"ax",@progbits
	.align	128
        .global         _Z17vector_add_gpu_3dPfS_S_i
        .type           _Z17vector_add_gpu_3dPfS_S_i,@function
        .size           _Z17vector_add_gpu_3dPfS_S_i,(.L_x_2 - _Z17vector_add_gpu_3dPfS_S_i)
        .other          _Z17vector_add_gpu_3dPfS_S_i,@"STO_CUDA_ENTRY STV_DEFAULT"
_Z17vector_add_gpu_3dPfS_S_i:
.text._Z17vector_add_gpu_3dPfS_S_i:
[----:B------:R-:W-:Y:S08]  /*0000*/  LDC R1, c[0x0][0x37c] ;  /* 0x0000df00ff017b82 */ /* 0x000ff00000000800 */
[----:B------:R-:W-:Y:S01]  /*0010*/  S2UR UR4, SR_CTAID.X ;  /* 0x00000000000479c3 */ /* 0x000fe20000002500 */
[----:B------:R-:W0:Y:S01]  /*0020*/  S2R R0, SR_TID.X ;  /* 0x0000000000007919 */ /* 0x000e220000002100 */
[----:B------:R-:W1:Y:S01]  /*0030*/  LDCU UR5, c[0x0][0x374] ;  /* 0x00006e80ff0577ac */ /* 0x000e620008000800 */
[----:B------:R-:W2:Y:S05]  /*0040*/  LDCU UR6, c[0x0][0x378] ;  /* 0x00006f00ff0677ac */ /* 0x000eaa0008000800 */
[----:B------:R-:W1:Y:S01]  /*0050*/  S2UR UR7, SR_CTAID.Y ;  /* 0x00000000000779c3 */ /* 0x000e620000002600 */
[----:B------:R-:W3:Y:S07]  /*0060*/  LDCU UR9, c[0x0][0x398] ;  /* 0x00007300ff0977ac */ /* 0x000eee0008000800 */
[----:B------:R-:W2:Y:S08]  /*0070*/  S2UR UR8, SR_CTAID.Z ;  /* 0x00000000000879c3 */ /* 0x000eb00000002700 */
[----:B------:R-:W0:Y:S01]  /*0080*/  LDC R9, c[0x0][0x360] ;  /* 0x0000d800ff097b82 */ /* 0x000e220000000800 */
[----:B-1----:R-:W-:-:S04]  /*0090*/  UIMAD UR4, UR4, UR5, UR7 ;  /* 0x00000005040472a4 */ /* 0x002fc8000f8e0207 */
[----:B--2---:R-:W-:-:S06]  /*00a0*/  UIMAD UR4, UR4, UR6, UR8 ;  /* 0x00000006040472a4 */ /* 0x004fcc000f8e0208 */
[----:B0-----:R-:W-:-:S05]  /*00b0*/  IMAD R9, R9, UR4, R0 ;  /* 0x0000000409097c24 */ /* 0x001fca000f8e0200 */
[----:B---3--:R-:W-:-:S13]  /*00c0*/  ISETP.GE.AND P0, PT, R9, UR9, PT ;  /* 0x0000000909007c0c */ /* 0x008fda000bf06270 */
[----:B------:R-:W-:Y:S05]  /*00d0*/  @P0 EXIT ;  /* 0x000000000000094d */ /* 0x000fea0003800000 */
[----:B------:R-:W0:Y:S01]  /*00e0*/  LDC.64 R2, c[0x0][0x380] ;  /* 0x0000e000ff027b82 */ /* 0x000e220000000a00 */
[----:B------:R-:W1:Y:S07]  /*00f0*/  LDCU.64 UR4, c[0x0][0x358] ;  /* 0x00006b00ff0477ac */ /* 0x000e6e0008000a00 */
[----:B------:R-:W2:Y:S08]  /*0100*/  LDC.64 R4, c[0x0][0x388] ;  /* 0x0000e200ff047b82 */ /* 0x000eb00000000a00 */
[----:B------:R-:W3:Y:S01]  /*0110*/  LDC.64 R6, c[0x0][0x390] ;  /* 0x0000e400ff067b82 */ /* 0x000ee20000000a00 */
[----:B0-----:R-:W-:-:S06]  /*0120*/  IMAD.WIDE R2, R9, 0x4, R2 ;  /* 0x0000000409027825 */ /* 0x001fcc00078e0202 */
[----:B-1----:R-:W4:Y:S01]  /*0130*/  LDG.E R2, desc[UR4][R2.64] ;  /* 0x0000000402027981 */ /* 0x002f22000c1e1900 */
[----:B--2---:R-:W-:-:S06]  /*0140*/  IMAD.WIDE R4, R9, 0x4, R4 ;  /* 0x0000000409047825 */ /* 0x004fcc00078e0204 */
[----:B------:R-:W4:Y:S01]  /*0150*/  LDG.E R5, desc[UR4][R4.64] ;  /* 0x0000000404057981 */ /* 0x000f22000c1e1900 */
[----:B---3--:R-:W-:-:S04]  /*0160*/  IMAD.WIDE R6, R9, 0x4, R6 ;  /* 0x0000000409067825 */ /* 0x008fc800078e0206 */
[----:B----4-:R-:W-:-:S05]  /*0170*/  FADD R9, R2, R5 ;  /* 0x0000000502097221 */ /* 0x010fca0000000000 */
[----:B------:R-:W-:Y:S01]  /*0180*/  STG.E desc[UR4][R6.64], R9 ;  /* 0x0000000906007986 */ /* 0x000fe2000c101904 */
[----:B------:R-:W-:Y:S05]  /*0190*/  EXIT ;  /* 0x000000000000794d */ /* 0x000fea0003800000 */
.L_x_0:
[----:B------:R-:W-:-:S00]  /*01a0*/  BRA `(.L_x_0) ;  /* 0xfffffffc00fc7947 */ /* 0x000fc0000383ffff */
[----:B------:R-:W-:-:S00]  /*01b0*/  NOP ;  /* 0x0000000000007918 */ /* 0x000fc00000000000 */
        /* <DEDUP_REMOVED lines=12> */
.L_x_2:


//--------------------- .text._Z14vector_add_gpuPfS_S_i --------------------------
	.section	.text._Z14vector_add_gpuPfS_S_i,"ax",@progbits
	.align	128
        .global         _Z14vector_add_gpuPfS_S_i
        .type           _Z14vector_add_gpuPfS_S_i,@function
        .size           _Z14vector_add_gpuPfS_S_i,(.L_x_3 - _Z14vector_add_gpuPfS_S_i)
        .other          _Z14vector_add_gpuPfS_S_i,@"STO_CUDA_ENTRY STV_DEFAULT"
_Z14vector_add_gpuPfS_S_i:
.text._Z14vector_add_gpuPfS_S_i:
[----:B------:R-:W-:Y:S01]  /*0000*/  LDC R1, c[0x0][0x37c] ;  /* 0x0000df00ff017b82 */ /* 0x000fe20000000800 */
[----:B------:R-:W0:Y:S07]  /*0010*/  S2R R0, SR_TID.X ;  /* 0x0000000000007919 */ /* 0x000e2e0000002100 */
[----:B------:R-:W0:Y:S01]  /*0020*/  S2UR UR4, SR_CTAID.X ;  /* 0x00000000000479c3 */ /* 0x000e220000002500 */
[----:B------:R-:W1:Y:S07]  /*0030*/  LDCU UR5, c[0x0][0x398] ;  /* 0x00007300ff0577ac */ /* 0x000e6e0008000800 */
[----:B------:R-:W0:Y:S02]  /*0040*/  LDC R9, c[0x0][0x360] ;  /* 0x0000d800ff097b82 */ /* 0x000e240000000800 */
[----:B0-----:R-:W-:-:S05]  /*0050*/  IMAD R9, R9, UR4, R0 ;  /* 0x0000000409097c24 */ /* 0x001fca000f8e0200 */
[----:B-1----:R-:W-:-:S13]  /*0060*/  ISETP.GE.AND P0, PT, R9, UR5, PT ;  /* 0x0000000509007c0c */ /* 0x002fda000bf06270 */
        /* <DEDUP_REMOVED lines=13> */
.L_x_1:
        /* <DEDUP_REMOVED lines=12> */
.L_x_3:


//--------------------- .nv.shared.reserved.0     --------------------------
	.section	.nv.shared.reserved.0,"aw",@nobits
	.weak		__nv_reservedSMEM_offset_0_alias
	.size		__nv_reservedSMEM_offset_0_alias, 0, 64
	.other		__nv_reservedSMEM_offset_0_alias,@"STO_CUDA_RESERVED_SHARED STV_DEFAULT"
__nv_reservedSMEM_offset_0_alias:
	.zero		0
	.zero		64


//--------------------- .nv.constant0._Z17vector_add_gpu_3dPfS_S_i --------------------------
	.section	.nv.constant0._Z17vector_add_gpu_3dPfS_S_i,"a",@progbits
	.sectionflags	@""
	.align	4
.nv.constant0._Z17vector_add_gpu_3dPfS_S_i:
	.zero		924


//--------------------- .nv.constant0._Z14vector_add_gpuPfS_S_i --------------------------
	.section	.nv.constant0._Z14vector_add_gpuPfS_S_i,"a",@progbits
	.sectionflags	@""
	.align	4
.nv.constant0._Z14vector_add_gpuPfS_S_i:
	.zero		924


//--------------------- SYMBOLS --------------------------

	.type		.nv.reservedSmem.offset0,@object
	.size		.nv.reservedSmem.offset0,0x4
